	.headerflags	@"EF_CUDA_TEXMODE_UNIFIED EF_CUDA_64BIT_ADDRESS EF_CUDA_ACCELERATORS EF_CUDA_SM90 EF_CUDA_VIRTUAL_SM(EF_CUDA_SM90)"
	.elftype	@"ET_EXEC"


//--------------------- .nv.info                  --------------------------
	.section	.nv.info,"",@"SHT_CUDA_INFO"
	.align	4


	//----- nvinfo : EIATTR_REGCOUNT
	.align		4
        /*0000*/ 	.byte	0x04, 0x2f
        /*0002*/ 	.short	(.L_3 - .L_2)
	.align		4
.L_2:
        /*0004*/ 	.word	index@(triton_poi_fused__native_batch_norm_legit_no_training_convolution_relu_46)
        /*0008*/ 	.word	0x00000016


	//----- nvinfo : EIATTR_MIN_STACK_SIZE
	.align		4
.L_3:
        /*000c*/ 	.byte	0x04, 0x12
        /*000e*/ 	.short	(.L_5 - .L_4)
	.align		4
.L_4:
        /*0010*/ 	.word	index@(triton_poi_fused__native_batch_norm_legit_no_training_convolution_relu_46)
        /*0014*/ 	.word	0x00000000


	//----- nvinfo : EIATTR_FRAME_SIZE
	.align		4
.L_5:
        /*0018*/ 	.byte	0x04, 0x11
        /*001a*/ 	.short	(.L_7 - .L_6)
	.align		4
.L_6:
        /*001c*/ 	.word	index@(triton_poi_fused__native_batch_norm_legit_no_training_convolution_relu_46)
        /*0020*/ 	.word	0x00000000


	//----- nvinfo : EIATTR_MIN_STACK_SIZE
	.align		4
.L_7:
        /*0024*/ 	.byte	0x04, 0x12
        /*0026*/ 	.short	(.L_9 - .L_8)
	.align		4
.L_8:
        /*0028*/ 	.word	index@(triton_poi_fused__native_batch_norm_legit_no_training_convolution_relu_46)
        /*002c*/ 	.word	0x00000000
.L_9:


//--------------------- .nv.info.triton_poi_fused__native_batch_norm_legit_no_training_convolution_relu_46 --------------------------
	.section	.nv.info.triton_poi_fused__native_batch_norm_legit_no_training_convolution_relu_46,"",@"SHT_CUDA_INFO"
	.sectionflags	@""
	.align	4


	//----- nvinfo : EIATTR_CUDA_API_VERSION
	.align		4
        /*0000*/ 	.byte	0x04, 0x37
        /*0002*/ 	.short	(.L_11 - .L_10)
.L_10:
        /*0004*/ 	.word	0x0000007c


	//----- nvinfo : EIATTR_KPARAM_INFO
	.align		4
.L_11:
        /*0008*/ 	.byte	0x04, 0x17
        /*000a*/ 	.short	(.L_13 - .L_12)
.L_12:
        /*000c*/ 	.word	0x00000000
        /*0010*/ 	.short	0x0007
        /*0012*/ 	.short	0x0038
        /*0014*/ 	.byte	0x00, 0xf0, 0x11, 0x00


	//----- nvinfo : EIATTR_KPARAM_INFO
	.align		4
.L_13:
        /*0018*/ 	.byte	0x04, 0x17
        /*001a*/ 	.short	(.L_15 - .L_14)
.L_14:
        /*001c*/ 	.word	0x00000000
        /*0020*/ 	.short	0x0006
        /*0022*/ 	.short	0x0030
        /*0024*/ 	.byte	0x00, 0xf4, 0x21, 0x00


	//----- nvinfo : EIATTR_KPARAM_INFO
	.align		4
.L_15:
        /*0028*/ 	.byte	0x04, 0x17
        /*002a*/ 	.short	(.L_17 - .L_16)
.L_16:
        /*002c*/ 	.word	0x00000000
        /*0030*/ 	.short	0x0005
        /*0032*/ 	.short	0x0028
        /*0034*/ 	.byte	0x00, 0xf4, 0x21, 0x00


	//----- nvinfo : EIATTR_KPARAM_INFO
	.align		4
.L_17:
        /*0038*/ 	.byte	0x04, 0x17
        /*003a*/ 	.short	(.L_19 - .L_18)
.L_18:
        /*003c*/ 	.word	0x00000000
        /*0040*/ 	.short	0x0004
        /*0042*/ 	.short	0x0020
        /*0044*/ 	.byte	0x00, 0xf4, 0x21, 0x00


	//----- nvinfo : EIATTR_KPARAM_INFO
	.align		4
.L_19:
        /*0048*/ 	.byte	0x04, 0x17
        /*004a*/ 	.short	(.L_21 - .L_20)
.L_20:
        /*004c*/ 	.word	0x00000000
        /*0050*/ 	.short	0x0003
        /*0052*/ 	.short	0x0018
        /*0054*/ 	.byte	0x00, 0xf4, 0x21, 0x00


	//----- nvinfo : EIATTR_KPARAM_INFO
	.align		4
.L_21:
        /*0058*/ 	.byte	0x04, 0x17
        /*005a*/ 	.short	(.L_23 - .L_22)
.L_22:
        /*005c*/ 	.word	0x00000000
        /*0060*/ 	.short	0x0002
        /*0062*/ 	.short	0x0010
        /*0064*/ 	.byte	0x00, 0xf4, 0x21, 0x00


	//----- nvinfo : EIATTR_KPARAM_INFO
	.align		4
.L_23:
        /*0068*/ 	.byte	0x04, 0x17
        /*006a*/ 	.short	(.L_25 - .L_24)
.L_24:
        /*006c*/ 	.word	0x00000000
        /*0070*/ 	.short	0x0001
        /*0072*/ 	.short	0x0008
        /*0074*/ 	.byte	0x00, 0xf4, 0x21, 0x00


	//----- nvinfo : EIATTR_KPARAM_INFO
	.align		4
.L_25:
        /*0078*/ 	.byte	0x04, 0x17
        /*007a*/ 	.short	(.L_27 - .L_26)
.L_26:
        /*007c*/ 	.word	0x00000000
        /*0080*/ 	.short	0x0000
        /*0082*/ 	.short	0x0000
        /*0084*/ 	.byte	0x00, 0xf4, 0x21, 0x00


	//----- nvinfo : EIATTR_SPARSE_MMA_MASK
	.align		4
.L_27:
        /*0088*/ 	.byte	0x03, 0x50
        /*008a*/ 	.short	0x0000


	//----- nvinfo : EIATTR_MAXREG_COUNT
	.align		4
        /*008c*/ 	.byte	0x03, 0x1b
        /*008e*/ 	.short	0x00ff


	//----- nvinfo : EIATTR_EXIT_INSTR_OFFSETS
	.align		4
        /*0090*/ 	.byte	0x04, 0x1c
        /*0092*/ 	.short	(.L_29 - .L_28)


	//   ....[0]....
.L_28:
        /*0094*/ 	.word	0x000003b0


	//----- nvinfo : EIATTR_REQNTID
	.align		4
.L_29:
        /*0098*/ 	.byte	0x04, 0x10
        /*009a*/ 	.short	(.L_31 - .L_30)
.L_30:
        /*009c*/ 	.word	0x00000080
        /*00a0*/ 	.word	0x00000001
        /*00a4*/ 	.word	0x00000001


	//----- nvinfo : EIATTR_CBANK_PARAM_SIZE
	.align		4
.L_31:
        /*00a8*/ 	.byte	0x03, 0x19
        /*00aa*/ 	.short	0x003c


	//----- nvinfo : EIATTR_PARAM_CBANK
	.align		4
        /*00ac*/ 	.byte	0x04, 0x0a
        /*00ae*/ 	.short	(.L_33 - .L_32)
	.align		4
.L_32:
        /*00b0*/ 	.word	index@(.nv.constant0.triton_poi_fused__native_batch_norm_legit_no_training_convolution_relu_46)
        /*00b4*/ 	.short	0x0210
        /*00b6*/ 	.short	0x003c


	//----- nvinfo : EIATTR_SW_WAR
	.align		4
.L_33:
        /*00b8*/ 	.byte	0x04, 0x36
        /*00ba*/ 	.short	(.L_35 - .L_34)
.L_34:
        /*00bc*/ 	.word	0x00000008
.L_35:


//--------------------- .nv.callgraph             --------------------------
	.section	.nv.callgraph,"",@"SHT_CUDA_CALLGRAPH"
	.align	4
	.sectionentsize	8
	.align		4
        /*0000*/ 	.word	0x00000000
	.align		4
        /*0004*/ 	.word	0xffffffff
	.align		4
        /*0008*/ 	.word	0x00000000
	.align		4
        /*000c*/ 	.word	0xfffffffe
	.align		4
        /*0010*/ 	.word	0x00000000
	.align		4
        /*0014*/ 	.word	0xfffffffd
	.align		4
        /*0018*/ 	.word	0x00000000
	.align		4
        /*001c*/ 	.word	0xfffffffc


//--------------------- .nv.constant4             --------------------------
	.section	.nv.constant4,"a",@progbits
	.align	8
	.align		8
.nv.constant4:
        /*0000*/ 	.dword	_$_str
	.align		8
        /*0008*/ 	.dword	_$_str_$_2


//--------------------- .text.triton_poi_fused__native_batch_norm_legit_no_training_convolution_relu_46 --------------------------
	.section	.text.triton_poi_fused__native_batch_norm_legit_no_training_convolution_relu_46,"ax",@progbits
	.align	128
        .global         triton_poi_fused__native_batch_norm_legit_no_training_convolution_relu_46
        .type           triton_poi_fused__native_batch_norm_legit_no_training_convolution_relu_46,@function
        .size           triton_poi_fused__native_batch_norm_legit_no_training_convolution_relu_46,(.L_x_1 - triton_poi_fused__native_batch_norm_legit_no_training_convolution_relu_46)
        .other          triton_poi_fused__native_batch_norm_legit_no_training_convolution_relu_46,@"STO_CUDA_ENTRY STV_DEFAULT"
triton_poi_fused__native_batch_norm_legit_no_training_convolution_relu_46:
.text.triton_poi_fused__native_batch_norm_legit_no_training_convolution_relu_46:
[----:B------:R-:W-:Y:S01]  /*0000*/  LDC R1, c[0x0][0x28] ;  /* 0x00000a00ff017b82 */ /* 0x000fe20000000800 */
[----:B------:R-:W1:Y:S07]  /*0010*/  S2R R0, SR_TID.X ;  /* 0x0000000000007919 */ /* 0x000e6e0000002100 */
[----:B------:R-:W2:Y:S01]  /*0020*/  LDC.64 R14, c[0x0][0x228] ;  /* 0x00008a00ff0e7b82 */ /* 0x000ea20000000a00 */
[----:B------:R-:W-:Y:S01]  /*0030*/  ULDC.64 UR4, c[0x0][0x208] ;  /* 0x0000820000047ab9 */ /* 0x000fe20000000a00 */
[----:B------:R-:W3:Y:S06]  /*0040*/  S2R R5, SR_CTAID.X ;  /* 0x0000000000057919 */ /* 0x000eec0000002500 */
[----:B------:R-:W4:Y:S08]  /*0050*/  LDC.64 R10, c[0x0][0x218] ;  /* 0x00008600ff0a7b82 */ /* 0x000f300000000a00 */
[----:B------:R-:W5:Y:S08]  /*0060*/  LDC.64 R12, c[0x0][0x220] ;  /* 0x00008800ff0c7b82 */ /* 0x000f700000000a00 */
[----:B------:R-:W5:Y:S01]  /*0070*/  LDC.64 R16, c[0x0][0x230] ;  /* 0x00008c00ff107b82 */ /* 0x000f620000000a00 */
[----:B-1----:R-:W-:-:S02]  /*0080*/  SHF.L.U32 R0, R0, 0x1, RZ ;  /* 0x0000000100007819 */ /* 0x002fc400000006ff */
[----:B---3--:R-:W-:Y:S02]  /*0090*/  SHF.R.S32.HI R3, RZ, 0x17, R5 ;  /* 0x00000017ff037819 */ /* 0x008fe40000011405 */
[----:B------:R-:W-:Y:S02]  /*00a0*/  LOP3.LUT R0, R0, 0xfe, RZ, 0xc0, !PT ;  /* 0x000000fe00007812 */ /* 0x000fe400078ec0ff */
[----:B------:R-:W-:Y:S02]  /*00b0*/  SGXT R3, R3, 0x1 ;  /* 0x000000010303781a */ /* 0x000fe40000000200 */
[----:B------:R-:W-:Y:S02]  /*00c0*/  LEA R0, R5, R0, 0x8 ;  /* 0x0000000005007211 */ /* 0x000fe400078e40ff */
[----:B------:R-:W1:Y:S02]  /*00d0*/  LDC.64 R4, c[0x0][0x238] ;  /* 0x00008e00ff047b82 */ /* 0x000e640000000a00 */
[----:B------:R-:W-:-:S04]  /*00e0*/  LEA.HI R3, R3, R0, RZ, 0x6 ;  /* 0x0000000003037211 */ /* 0x000fc800078f30ff */
[----:B------:R-:W-:-:S04]  /*00f0*/  SHF.R.S32.HI R3, RZ, 0x6, R3 ;  /* 0x00000006ff037819 */ /* 0x000fc80000011403 */
[----:B------:R-:W-:-:S04]  /*0100*/  LEA.HI R2, R3, R3, RZ, 0x6 ;  /* 0x0000000303027211 */ /* 0x000fc800078f30ff */
[----:B------:R-:W-:-:S04]  /*0110*/  LOP3.LUT R2, R2, 0xffffffc0, RZ, 0xc0, !PT ;  /* 0xffffffc002027812 */ /* 0x000fc800078ec0ff */
[----:B------:R-:W-:Y:S02]  /*0120*/  IADD3 R19, R3, -R2, RZ ;  /* 0x8000000203137210 */ /* 0x000fe40007ffe0ff */
[----:B------:R-:W3:Y:S03]  /*0130*/  LDC.64 R2, c[0x0][0x210] ;  /* 0x00008400ff027b82 */ /* 0x000ee60000000a00 */
[----:B--2---:R-:W-:-:S05]  /*0140*/  IMAD.WIDE R14, R19, 0x4, R14 ;  /* 0x00000004130e7825 */ /* 0x004fca00078e020e */
[----:B------:R2:W2:Y:S01]  /*0150*/  LDG.E.EL R18, desc[UR4][R14.64] ;  /* 0x000000040e127981 */ /* 0x0004a2000c2e1900 */
[----:B----4-:R-:W-:-:S04]  /*0160*/  IMAD.WIDE R10, R19, 0x4, R10 ;  /* 0x00000004130a7825 */ /* 0x010fc800078e020a */
[----:B-----5:R-:W-:Y:S01]  /*0170*/  IMAD.WIDE R12, R19, 0x4, R12 ;  /* 0x00000004130c7825 */ /* 0x020fe200078e020c */
[----:B------:R4:W5:Y:S04]  /*0180*/  LDG.E.EL R8, desc[UR4][R10.64] ;  /* 0x000000040a087981 */ /* 0x000968000c2e1900 */
[----:B------:R-:W5:Y:S01]  /*0190*/  LDG.E.EL R9, desc[UR4][R12.64] ;  /* 0x000000040c097981 */ /* 0x000f62000c2e1900 */
[----:B---3--:R-:W-:-:S05]  /*01a0*/  IMAD.WIDE R2, R0, 0x4, R2 ;  /* 0x0000000400027825 */ /* 0x008fca00078e0202 */
[----:B------:R-:W5:Y:S01]  /*01b0*/  LDG.E.64 R6, desc[UR4][R2.64] ;  /* 0x0000000402067981 */ /* 0x000f62000c1e1b00 */
[----:B0-2---:R-:W-:-:S04]  /*01c0*/  IMAD.WIDE R14, R19, 0x4, R16 ;  /* 0x00000004130e7825 */ /* 0x005fc800078e0210 */
[----:B-1----:R-:W-:Y:S02]  /*01d0*/  IMAD.WIDE R16, R19, 0x4, R4 ;  /* 0x0000000413107825 */ /* 0x002fe400078e0204 */
[----:B------:R-:W2:Y:S01]  /*01e0*/  LDG.E.EL R14, desc[UR4][R14.64] ;  /* 0x000000040e0e7981 */ /* 0x000ea2000c2e1900 */
[----:B----4-:R-:W-:Y:S01]  /*01f0*/  HFMA2.MMA R10, -RZ, RZ, 1.625, 0 ;  /* 0x3e800000ff0a7435 */ /* 0x010fe200000001ff */
[----:B------:R-:W0:Y:S02]  /*0200*/  LDC.64 R4, c[0x0][0x240] ;  /* 0x00009000ff047b82 */ /* 0x000e240000000a00 */
[----:B------:R-:W2:Y:S01]  /*0210*/  LDG.E.EL R17, desc[UR4][R16.64] ;  /* 0x0000000410117981 */ /* 0x000ea2000c2e1900 */
[----:B0-----:R-:W-:-:S04]  /*0220*/  IMAD.WIDE R4, R0, 0x4, R4 ;  /* 0x0000000400047825 */ /* 0x001fc800078e0204 */
[----:B------:R-:W-:-:S04]  /*0230*/  FADD R18, R18, 9.9999997473787516356e-06 ;  /* 0x3727c5ac12127421 */ /* 0x000fc80000000000 */
[----:B------:R-:W0:Y:S02]  /*0240*/  MUFU.SQRT R19, R18 ;  /* 0x0000001200137308 */ /* 0x000e240000002000 */
[C---:B0-----:R-:W-:Y:S02]  /*0250*/  FSETP.GT.AND P0, PT, R19.reuse, 8.50705917302346158658e+37, PT ;  /* 0x7e8000001300780b */ /* 0x041fe40003f04000 */
[----:B------:R-:W-:-:S11]  /*0260*/  FSETP.GEU.AND P1, PT, R19, 1.175494350822287508e-38, PT ;  /* 0x008000001300780b */ /* 0x000fd60003f2e000 */
[----:B------:R-:W-:-:S04]  /*0270*/  @P0 FMUL R19, R19, 0.25 ;  /* 0x3e80000013130820 */ /* 0x000fc80000400000 */
[----:B------:R-:W-:-:S06]  /*0280*/  @!P1 FMUL R19, R19, 16777216 ;  /* 0x4b80000013139820 */ /* 0x000fcc0000400000 */
[----:B------:R-:W0:Y:S01]  /*0290*/  MUFU.RCP R19, R19 ;  /* 0x0000001300137308 */ /* 0x000e220000001000 */
[----:B------:R-:W-:Y:S01]  /*02a0*/  FSEL R10, R10, 1, P0 ;  /* 0x3f8000000a0a7808 */ /* 0x000fe20000000000 */
[--C-:B-----5:R-:W-:Y:S01]  /*02b0*/  FADD R6, R6, R8.reuse ;  /* 0x0000000806067221 */ /* 0x120fe20000000000 */
[----:B------:R-:W-:-:S03]  /*02c0*/  FADD R7, R7, R8 ;  /* 0x0000000807077221 */ /* 0x000fc60000000000 */
[----:B------:R-:W-:Y:S01]  /*02d0*/  @!P1 FMUL R10, R10, 16777216 ;  /* 0x4b8000000a0a9820 */ /* 0x000fe20000400000 */
[C---:B------:R-:W-:Y:S01]  /*02e0*/  FADD R8, -R9.reuse, R6 ;  /* 0x0000000609087221 */ /* 0x040fe20000000100 */
[----:B------:R-:W-:Y:S02]  /*02f0*/  FADD R9, -R9, R7 ;  /* 0x0000000709097221 */ /* 0x000fe40000000100 */
[----:B0-----:R-:W-:-:S04]  /*0300*/  FMUL R10, R19, R10 ;  /* 0x0000000a130a7220 */ /* 0x001fc80000400000 */
[-C--:B------:R-:W-:Y:S01]  /*0310*/  FMUL R8, R8, R10.reuse ;  /* 0x0000000a08087220 */ /* 0x080fe20000400000 */
[----:B------:R-:W-:-:S03]  /*0320*/  FMUL R10, R9, R10 ;  /* 0x0000000a090a7220 */ /* 0x000fc60000400000 */
[C-C-:B--2---:R-:W-:Y:S01]  /*0330*/  FFMA R8, R14.reuse, R8, R17.reuse ;  /* 0x000000080e087223 */ /* 0x144fe20000000011 */
[----:B------:R-:W-:-:S04]  /*0340*/  FFMA R10, R14, R10, R17 ;  /* 0x0000000a0e0a7223 */ /* 0x000fc80000000011 */
[----:B------:R-:W-:Y:S02]  /*0350*/  FSETP.GEU.AND P0, PT, R8, RZ, PT ;  /* 0x000000ff0800720b */ /* 0x000fe40003f0e000 */
[----:B------:R-:W-:Y:S02]  /*0360*/  FSETP.GEU.AND P1, PT, R10, RZ, PT ;  /* 0x000000ff0a00720b */ /* 0x000fe40003f2e000 */
[----:B------:R-:W-:Y:S02]  /*0370*/  FSEL R8, R8, RZ, P0 ;  /* 0x000000ff08087208 */ /* 0x000fe40000000000 */
[----:B------:R-:W-:Y:S01]  /*0380*/  FSEL R9, R10, RZ, P1 ;  /* 0x000000ff0a097208 */ /* 0x000fe20000800000 */
[----:B------:R-:W-:Y:S04]  /*0390*/  STG.E.64 desc[UR4][R2.64], R6 ;  /* 0x0000000602007986 */ /* 0x000fe8000c101b04 */
[----:B------:R-:W-:Y:S01]  /*03a0*/  STG.E.64 desc[UR4][R4.64], R8 ;  /* 0x0000000804007986 */ /* 0x000fe2000c101b04 */
[----:B------:R-:W-:Y:S05]  /*03b0*/  EXIT ;  /* 0x000000000000794d */ /* 0x000fea0003800000 */
.L_x_0:
[----:B------:R-:W-:-:S00]  /*03c0*/  BRA `(.L_x_0) ;  /* 0xfffffffc00fc7947 */ /* 0x000fc0000383ffff */
[----:B------:R-:W-:-:S00]  /*03d0*/  NOP ;  /* 0x0000000000007918 */ /* 0x000fc00000000000 */
        /* <DEDUP_REMOVED lines=10> */
.L_x_1:


//--------------------- .nv.global.init           --------------------------
	.section	.nv.global.init,"aw",@progbits
.nv.global.init:
	.type		_$_str,@object
	.size		_$_str,(_$_str_$_2 - _$_str)
_$_str:
        /*0000*/ 	.byte	0x5f, 0x5f, 0x43, 0x55, 0x44, 0x41, 0x5f, 0x46, 0x54, 0x5a, 0x00
	.type		_$_str_$_2,@object
	.size		_$_str_$_2,(.L_1 - _$_str_$_2)
_$_str_$_2:
        /*000b*/ 	.byte	0x5f, 0x5f, 0x43, 0x55, 0x44, 0x41, 0x5f, 0x50, 0x52, 0x45, 0x43, 0x5f, 0x53, 0x51, 0x52, 0x54
        /*001b*/ 	.byte	0x00
.L_1:


//--------------------- .nv.constant0.triton_poi_fused__native_batch_norm_legit_no_training_convolution_relu_46 --------------------------
	.section	.nv.constant0.triton_poi_fused__native_batch_norm_legit_no_training_convolution_relu_46,"a",@progbits
	.sectionflags	@""
	.align	4
.nv.constant0.triton_poi_fused__native_batch_norm_legit_no_training_convolution_relu_46:
	.zero		588
